//
// Generated by NVIDIA NVVM Compiler
//
// Compiler Build ID: CL-36424714
// Cuda compilation tools, release 13.0, V13.0.88
// Based on NVVM 20.0.0
//

.version 9.0
.target sm_100
.address_size 64

	// .globl	_Z10dotProductPiS_S_i

.visible .entry _Z10dotProductPiS_S_i(
	.param .u64 .ptr .align 1 _Z10dotProductPiS_S_i_param_0,
	.param .u64 .ptr .align 1 _Z10dotProductPiS_S_i_param_1,
	.param .u64 .ptr .align 1 _Z10dotProductPiS_S_i_param_2,
	.param .u32 _Z10dotProductPiS_S_i_param_3
)
{
	.reg .pred 	%p<10>;
	.reg .b32 	%r<106>;
	.reg .b64 	%rd<51>;

	ld.param.u64 	%rd10, [_Z10dotProductPiS_S_i_param_0];
	ld.param.u64 	%rd11, [_Z10dotProductPiS_S_i_param_1];
	ld.param.u64 	%rd12, [_Z10dotProductPiS_S_i_param_2];
	ld.param.u32 	%r25, [_Z10dotProductPiS_S_i_param_3];
	cvta.to.global.u64 	%rd1, %rd11;
	cvta.to.global.u64 	%rd2, %rd10;
	cvta.to.global.u64 	%rd13, %rd12;
	mov.u32 	%r26, %ntid.x;
	mov.u32 	%r27, %tid.y;
	mov.u32 	%r28, %ntid.y;
	mov.u32 	%r29, %tid.z;
	mov.u32 	%r30, %tid.x;
	mov.u32 	%r31, %ntid.z;
	mov.u32 	%r32, %nctaid.x;
	mov.u32 	%r33, %ctaid.y;
	mov.u32 	%r34, %nctaid.y;
	mov.u32 	%r35, %ctaid.z;
	mad.lo.s32 	%r36, %r34, %r35, %r33;
	mov.u32 	%r37, %ctaid.x;
	mad.lo.s32 	%r38, %r36, %r32, %r37;
	mad.lo.s32 	%r39, %r38, %r31, %r29;
	mad.lo.s32 	%r40, %r39, %r28, %r27;
	mad.lo.s32 	%r41, %r40, %r26, %r30;
	mul.wide.s32 	%rd14, %r41, 4;
	add.s64 	%rd3, %rd13, %rd14;
	mov.b32 	%r42, 0;
	st.global.u32 	[%rd3], %r42;
	rem.s32 	%r1, %r41, %r25;
	sub.s32 	%r2, %r41, %r1;
	setp.lt.s32 	%p1, %r25, 1;
	@%p1 bra 	$L__BB0_12;
	and.b32  	%r3, %r25, 7;
	setp.lt.u32 	%p2, %r25, 8;
	mov.b32 	%r100, 0;
	mov.u32 	%r103, %r100;
	@%p2 bra 	$L__BB0_4;
	and.b32  	%r103, %r25, 2147483640;
	neg.s32 	%r98, %r103;
	mul.wide.u32 	%rd15, %r25, 8;
	add.s64 	%rd4, %rd1, %rd15;
	mul.wide.u32 	%rd16, %r25, 12;
	add.s64 	%rd5, %rd1, %rd16;
	mul.wide.u32 	%rd17, %r25, 16;
	add.s64 	%rd6, %rd1, %rd17;
	mul.wide.u32 	%rd18, %r25, 20;
	add.s64 	%rd7, %rd1, %rd18;
	mul.wide.u32 	%rd19, %r25, 24;
	add.s64 	%rd8, %rd1, %rd19;
	mul.wide.u32 	%rd20, %r25, 28;
	add.s64 	%rd9, %rd1, %rd20;
	mov.b32 	%r100, 0;
	shl.b32 	%r69, %r25, 3;
	mov.u32 	%r96, %r2;
	mov.u32 	%r97, %r1;
$L__BB0_3:
	.pragma "nounroll";
	mul.wide.s32 	%rd21, %r97, 4;
	mul.wide.u32 	%rd22, %r25, 4;
	add.s64 	%rd23, %rd1, %rd21;
	add.s64 	%rd24, %rd23, %rd22;
	add.s64 	%rd25, %rd4, %rd21;
	add.s64 	%rd26, %rd5, %rd21;
	add.s64 	%rd27, %rd6, %rd21;
	add.s64 	%rd28, %rd7, %rd21;
	add.s64 	%rd29, %rd8, %rd21;
	add.s64 	%rd30, %rd9, %rd21;
	mul.wide.s32 	%rd31, %r96, 4;
	add.s64 	%rd32, %rd2, %rd31;
	ld.global.u32 	%r46, [%rd32];
	ld.global.u32 	%r47, [%rd23];
	mad.lo.s32 	%r48, %r47, %r46, %r100;
	st.global.u32 	[%rd3], %r48;
	ld.global.u32 	%r49, [%rd32+4];
	ld.global.u32 	%r50, [%rd24];
	mad.lo.s32 	%r51, %r50, %r49, %r48;
	st.global.u32 	[%rd3], %r51;
	ld.global.u32 	%r52, [%rd32+8];
	ld.global.u32 	%r53, [%rd25];
	mad.lo.s32 	%r54, %r53, %r52, %r51;
	st.global.u32 	[%rd3], %r54;
	ld.global.u32 	%r55, [%rd32+12];
	ld.global.u32 	%r56, [%rd26];
	mad.lo.s32 	%r57, %r56, %r55, %r54;
	st.global.u32 	[%rd3], %r57;
	ld.global.u32 	%r58, [%rd32+16];
	ld.global.u32 	%r59, [%rd27];
	mad.lo.s32 	%r60, %r59, %r58, %r57;
	st.global.u32 	[%rd3], %r60;
	ld.global.u32 	%r61, [%rd32+20];
	ld.global.u32 	%r62, [%rd28];
	mad.lo.s32 	%r63, %r62, %r61, %r60;
	st.global.u32 	[%rd3], %r63;
	ld.global.u32 	%r64, [%rd32+24];
	ld.global.u32 	%r65, [%rd29];
	mad.lo.s32 	%r66, %r65, %r64, %r63;
	st.global.u32 	[%rd3], %r66;
	ld.global.u32 	%r67, [%rd32+28];
	ld.global.u32 	%r68, [%rd30];
	mad.lo.s32 	%r100, %r68, %r67, %r66;
	st.global.u32 	[%rd3], %r100;
	add.s32 	%r98, %r98, 8;
	add.s32 	%r97, %r97, %r69;
	add.s32 	%r96, %r96, 8;
	setp.ne.s32 	%p3, %r98, 0;
	@%p3 bra 	$L__BB0_3;
$L__BB0_4:
	setp.eq.s32 	%p4, %r3, 0;
	@%p4 bra 	$L__BB0_12;
	and.b32  	%r16, %r25, 3;
	setp.lt.u32 	%p5, %r3, 4;
	@%p5 bra 	$L__BB0_7;
	add.s32 	%r70, %r2, %r103;
	mad.lo.s32 	%r71, %r103, %r25, %r1;
	mul.wide.s32 	%rd33, %r70, 4;
	add.s64 	%rd34, %rd2, %rd33;
	ld.global.u32 	%r72, [%rd34];
	mul.wide.s32 	%rd35, %r71, 4;
	add.s64 	%rd36, %rd1, %rd35;
	ld.global.u32 	%r73, [%rd36];
	mad.lo.s32 	%r74, %r73, %r72, %r100;
	st.global.u32 	[%rd3], %r74;
	ld.global.u32 	%r75, [%rd34+4];
	mul.wide.u32 	%rd37, %r25, 4;
	add.s64 	%rd38, %rd36, %rd37;
	ld.global.u32 	%r76, [%rd38];
	mad.lo.s32 	%r77, %r76, %r75, %r74;
	st.global.u32 	[%rd3], %r77;
	ld.global.u32 	%r78, [%rd34+8];
	add.s64 	%rd39, %rd38, %rd37;
	ld.global.u32 	%r79, [%rd39];
	mad.lo.s32 	%r80, %r79, %r78, %r77;
	st.global.u32 	[%rd3], %r80;
	ld.global.u32 	%r81, [%rd34+12];
	add.s64 	%rd40, %rd39, %rd37;
	ld.global.u32 	%r82, [%rd40];
	mad.lo.s32 	%r100, %r82, %r81, %r80;
	st.global.u32 	[%rd3], %r100;
	add.s32 	%r103, %r103, 4;
$L__BB0_7:
	setp.eq.s32 	%p6, %r16, 0;
	@%p6 bra 	$L__BB0_12;
	setp.eq.s32 	%p7, %r16, 1;
	@%p7 bra 	$L__BB0_10;
	add.s32 	%r83, %r2, %r103;
	mad.lo.s32 	%r84, %r103, %r25, %r1;
	mul.wide.s32 	%rd41, %r83, 4;
	add.s64 	%rd42, %rd2, %rd41;
	ld.global.u32 	%r85, [%rd42];
	mul.wide.s32 	%rd43, %r84, 4;
	add.s64 	%rd44, %rd1, %rd43;
	ld.global.u32 	%r86, [%rd44];
	mad.lo.s32 	%r87, %r86, %r85, %r100;
	st.global.u32 	[%rd3], %r87;
	ld.global.u32 	%r88, [%rd42+4];
	mul.wide.u32 	%rd45, %r25, 4;
	add.s64 	%rd46, %rd44, %rd45;
	ld.global.u32 	%r89, [%rd46];
	mad.lo.s32 	%r100, %r89, %r88, %r87;
	st.global.u32 	[%rd3], %r100;
	add.s32 	%r103, %r103, 2;
$L__BB0_10:
	and.b32  	%r90, %r25, 1;
	setp.eq.b32 	%p8, %r90, 1;
	not.pred 	%p9, %p8;
	@%p9 bra 	$L__BB0_12;
	add.s32 	%r91, %r2, %r103;
	mad.lo.s32 	%r92, %r103, %r25, %r1;
	mul.wide.s32 	%rd47, %r91, 4;
	add.s64 	%rd48, %rd2, %rd47;
	ld.global.u32 	%r93, [%rd48];
	mul.wide.s32 	%rd49, %r92, 4;
	add.s64 	%rd50, %rd1, %rd49;
	ld.global.u32 	%r94, [%rd50];
	mad.lo.s32 	%r95, %r94, %r93, %r100;
	st.global.u32 	[%rd3], %r95;
$L__BB0_12:
	ret;

}


// ===== COMPILED SASS (sm_100) =====

	.target	sm_100

	.elftype	@"ET_EXEC"


//--------------------- .note.nv.tkinfo           --------------------------
	.section	.note.nv.tkinfo,"",@"SHT_NOTE"
	.sectionflags	@"SHF_NOTE_NV_TKINFO"
	.tkinfo
        /*0018*/ 	.word	0x00000002
        /*0030*/ 	.string	""
        /*0030*/ 	.string	"ptxas"
        /*0030*/ 	.string	"Cuda compilation tools, release 13.0, V13.0.88"
        /*0030*/ 	.string	"Build cuda_13.0.r13.0/compiler.36424714_0"
        /*0030*/ 	.string	"-arch sm_100 -m 64 "



//--------------------- .note.nv.cuinfo           --------------------------
	.section	.note.nv.cuinfo,"",@"SHT_NOTE"
	.sectionflags	@"SHF_NOTE_NV_CUINFO"
        /*0018*/ 	.short	0x0002
        /*001a*/ 	.short	0x0064
        /*001c*/ 	.short	0x0082
	.zero		2


//--------------------- .nv.info                  --------------------------
	.section	.nv.info,"",@"SHT_CUDA_INFO"
	.align	4


	//----- nvinfo : EIATTR_REGCOUNT
	.align		4
        /*0000*/ 	.byte	0x04, 0x2f
        /*0002*/ 	.short	(.L_1 - .L_0)
	.align		4
.L_0:
        /*0004*/ 	.word	index@(_Z10dotProductPiS_S_i)
        /*0008*/ 	.word	0x00000018


	//----- nvinfo : EIATTR_FRAME_SIZE
	.align		4
.L_1:
        /*000c*/ 	.byte	0x04, 0x11
        /*000e*/ 	.short	(.L_3 - .L_2)
	.align		4
.L_2:
        /*0010*/ 	.word	index@(_Z10dotProductPiS_S_i)
        /*0014*/ 	.word	0x00000000


	//----- nvinfo : EIATTR_MIN_STACK_SIZE
	.align		4
.L_3:
        /*0018*/ 	.byte	0x04, 0x12
        /*001a*/ 	.short	(.L_5 - .L_4)
	.align		4
.L_4:
        /*001c*/ 	.word	index@(_Z10dotProductPiS_S_i)
        /*0020*/ 	.word	0x00000000
.L_5:


//--------------------- .nv.compat                --------------------------
	.section	.nv.compat,"",@"SHT_CUDA_COMPAT_INFO"
	.align	4
        /*0000*/ 	.byte	0x02, 0x09, 0x00, 0x00, 0x02, 0x02, 0x01, 0x00, 0x02, 0x05, 0x05, 0x00, 0x03, 0x07, 0x01, 0x01
        /*0010*/ 	.byte	0x02, 0x03, 0x00, 0x00, 0x02, 0x06, 0x01, 0x00, 0x04, 0x0b, 0x08, 0x00, 0x09, 0x00, 0x00, 0x00
        /*0020*/ 	.byte	0x00, 0x00, 0x00, 0x00


//--------------------- .nv.info._Z10dotProductPiS_S_i --------------------------
	.section	.nv.info._Z10dotProductPiS_S_i,"",@"SHT_CUDA_INFO"
	.sectionflags	@""
	.align	4


	//----- nvinfo : EIATTR_CUDA_API_VERSION
	.align		4
        /*0000*/ 	.byte	0x04, 0x37
        /*0002*/ 	.short	(.L_7 - .L_6)
.L_6:
        /*0004*/ 	.word	0x00000082


	//----- nvinfo : EIATTR_KPARAM_INFO
	.align		4
.L_7:
        /*0008*/ 	.byte	0x04, 0x17
        /*000a*/ 	.short	(.L_9 - .L_8)
.L_8:
        /*000c*/ 	.word	0x00000000
        /*0010*/ 	.short	0x0003
        /*0012*/ 	.short	0x0018
        /*0014*/ 	.byte	0x00, 0xf0, 0x11, 0x00


	//----- nvinfo : EIATTR_KPARAM_INFO
	.align		4
.L_9:
        /*0018*/ 	.byte	0x04, 0x17
        /*001a*/ 	.short	(.L_11 - .L_10)
.L_10:
        /*001c*/ 	.word	0x00000000
        /*0020*/ 	.short	0x0002
        /*0022*/ 	.short	0x0010
        /*0024*/ 	.byte	0x00, 0xf5, 0x21, 0x00


	//----- nvinfo : EIATTR_KPARAM_INFO
	.align		4
.L_11:
        /*0028*/ 	.byte	0x04, 0x17
        /*002a*/ 	.short	(.L_13 - .L_12)
.L_12:
        /*002c*/ 	.word	0x00000000
        /*0030*/ 	.short	0x0001
        /*0032*/ 	.short	0x0008
        /*0034*/ 	.byte	0x00, 0xf5, 0x21, 0x00


	//----- nvinfo : EIATTR_KPARAM_INFO
	.align		4
.L_13:
        /*0038*/ 	.byte	0x04, 0x17
        /*003a*/ 	.short	(.L_15 - .L_14)
.L_14:
        /*003c*/ 	.word	0x00000000
        /*0040*/ 	.short	0x0000
        /*0042*/ 	.short	0x0000
        /*0044*/ 	.byte	0x00, 0xf5, 0x21, 0x00


	//----- nvinfo : EIATTR_SPARSE_MMA_MASK
	.align		4
.L_15:
        /*0048*/ 	.byte	0x03, 0x50
        /*004a*/ 	.short	0x0000


	//----- nvinfo : EIATTR_MAXREG_COUNT
	.align		4
        /*004c*/ 	.byte	0x03, 0x1b
        /*004e*/ 	.short	0x00ff


	//----- nvinfo : EIATTR_MERCURY_ISA_VERSION
	.align		4
        /*0050*/ 	.byte	0x03, 0x5f
        /*0052*/ 	.short	0x0101


	//----- nvinfo : EIATTR_VRC_CTA_INIT_COUNT
	.align		4
        /*0054*/ 	.byte	0x02, 0x4a
	.zero		1
	.zero		1


	//----- nvinfo : EIATTR_EXIT_INSTR_OFFSETS
	.align		4
        /*0058*/ 	.byte	0x04, 0x1c
        /*005a*/ 	.short	(.L_17 - .L_16)


	//   ....[0]....
.L_16:
        /*005c*/ 	.word	0x000002d0


	//   ....[1]....
        /*0060*/ 	.word	0x00000780


	//   ....[2]....
        /*0064*/ 	.word	0x000009b0


	//   ....[3]....
        /*0068*/ 	.word	0x00000b30


	//   ....[4]....
        /*006c*/ 	.word	0x00000bf0


	//----- nvinfo : EIATTR_CBANK_PARAM_SIZE
	.align		4
.L_17:
        /*0070*/ 	.byte	0x03, 0x19
        /*0072*/ 	.short	0x001c


	//----- nvinfo : EIATTR_PARAM_CBANK
	.align		4
        /*0074*/ 	.byte	0x04, 0x0a
        /*0076*/ 	.short	(.L_19 - .L_18)
	.align		4
.L_18:
        /*0078*/ 	.word	index@(.nv.constant0._Z10dotProductPiS_S_i)
        /*007c*/ 	.short	0x0380
        /*007e*/ 	.short	0x001c


	//----- nvinfo : EIATTR_SW_WAR
	.align		4
.L_19:
        /*0080*/ 	.byte	0x04, 0x36
        /*0082*/ 	.short	(.L_21 - .L_20)
.L_20:
        /*0084*/ 	.word	0x00000008
.L_21:


//--------------------- .nv.callgraph             --------------------------
	.section	.nv.callgraph,"",@"SHT_CUDA_CALLGRAPH"
	.align	4
	.sectionentsize	8
	.align		4
        /*0000*/ 	.word	0x00000000
	.align		4
        /*0004*/ 	.word	0xffffffff
	.align		4
        /*0008*/ 	.word	0x00000000
	.align		4
        /*000c*/ 	.word	0xfffffffe
	.align		4
        /*0010*/ 	.word	0x00000000
	.align		4
        /*0014*/ 	.word	0xfffffffd
	.align		4
        /*0018*/ 	.word	0x00000000
	.align		4
        /*001c*/ 	.word	0xfffffffc


//--------------------- .text._Z10dotProductPiS_S_i --------------------------
	.section	.text._Z10dotProductPiS_S_i,"ax",@progbits
	.align	128
        .global         _Z10dotProductPiS_S_i
        .type           _Z10dotProductPiS_S_i,@function
        .size           _Z10dotProductPiS_S_i,(.L_x_5 - _Z10dotProductPiS_S_i)
        .other          _Z10dotProductPiS_S_i,@"STO_CUDA_ENTRY STV_DEFAULT"
_Z10dotProductPiS_S_i:
.text._Z10dotProductPiS_S_i:
[----:B------:R-:W-:Y:S01]  /*0000*/  LDC R1, c[0x0][0x37c] ;  /* 0x0000df00ff017b82 */ /* 0x000fe20000000800 */
[----:B------:R-:W0:Y:S01]  /*0010*/  LDCU UR18, c[0x0][0x398] ;  /* 0x00007300ff1277ac */ /* 0x000e220008000800 */
[----:B------:R-:W1:Y:S06]  /*0020*/  S2R R11, SR_CTAID.Z ;  /* 0x00000000000b7919 */ /* 0x000e6c0000002700 */
[----:B------:R-:W1:Y:S01]  /*0030*/  S2UR UR8, SR_CTAID.Y ;  /* 0x00000000000879c3 */ /* 0x000e620000002600 */
[----:B------:R-:W2:Y:S01]  /*0040*/  LDCU UR4, c[0x0][0x360] ;  /* 0x00006c00ff0477ac */ /* 0x000ea20008000800 */
[----:B------:R-:W3:Y:S01]  /*0050*/  S2R R13, SR_CTAID.X ;  /* 0x00000000000d7919 */ /* 0x000ee20000002500 */
[----:B------:R-:W4:Y:S01]  /*0060*/  LDCU UR5, c[0x0][0x364] ;  /* 0x00006c80ff0577ac */ /* 0x000f220008000800 */
[----:B------:R-:W5:Y:S01]  /*0070*/  S2R R7, SR_TID.Z ;  /* 0x0000000000077919 */ /* 0x000f620000002300 */
[----:B------:R-:W5:Y:S01]  /*0080*/  LDCU UR6, c[0x0][0x368] ;  /* 0x00006d00ff0677ac */ /* 0x000f620008000800 */
[----:B------:R-:W4:Y:S01]  /*0090*/  S2R R5, SR_TID.Y ;  /* 0x0000000000057919 */ /* 0x000f220000002200 */
[----:B------:R-:W3:Y:S01]  /*00a0*/  LDCU UR7, c[0x0][0x370] ;  /* 0x00006e00ff0777ac */ /* 0x000ee20008000800 */
[----:B------:R-:W1:Y:S01]  /*00b0*/  LDC R0, c[0x0][0x374] ;  /* 0x0000dd00ff007b82 */ /* 0x000e620000000800 */
[----:B0-----:R-:W-:Y:S01]  /*00c0*/  IABS R15, UR18 ;  /* 0x00000012000f7c13 */ /* 0x001fe20008000000 */
[----:B------:R-:W2:Y:S01]  /*00d0*/  S2R R9, SR_TID.X ;  /* 0x0000000000097919 */ /* 0x000ea20000002100 */
[----:B------:R-:W0:Y:S02]  /*00e0*/  LDCU.64 UR16, c[0x0][0x358] ;  /* 0x00006b00ff1077ac */ /* 0x000e240008000a00 */
[----:B------:R-:W0:Y:S01]  /*00f0*/  I2F.RP R4, R15 ;  /* 0x0000000f00047306 */ /* 0x000e220000209400 */
[----:B------:R-:W-:-:S07]  /*0100*/  UISETP.GE.AND UP0, UPT, UR18, 0x1, UPT ;  /* 0x000000011200788c */ /* 0x000fce000bf06270 */
[----:B0-----:R-:W0:Y:S01]  /*0110*/  MUFU.RCP R4, R4 ;  /* 0x0000000400047308 */ /* 0x001e220000001000 */
[----:B-1----:R-:W-:-:S04]  /*0120*/  IMAD R0, R0, R11, UR8 ;  /* 0x0000000800007e24 */ /* 0x002fc8000f8e020b */
[----:B---3--:R-:W-:-:S04]  /*0130*/  IMAD R0, R0, UR7, R13 ;  /* 0x0000000700007c24 */ /* 0x008fc8000f8e020d */
[----:B-----5:R-:W-:-:S04]  /*0140*/  IMAD R0, R0, UR6, R7 ;  /* 0x0000000600007c24 */ /* 0x020fc8000f8e0207 */
[----:B----4-:R-:W-:Y:S01]  /*0150*/  IMAD R0, R0, UR5, R5 ;  /* 0x0000000500007c24 */ /* 0x010fe2000f8e0205 */
[----:B0-----:R-:W-:-:S03]  /*0160*/  IADD3 R2, PT, PT, R4, 0xffffffe, RZ ;  /* 0x0ffffffe04027810 */ /* 0x001fc60007ffe0ff */
[----:B--2---:R-:W-:Y:S01]  /*0170*/  IMAD R5, R0, UR4, R9 ;  /* 0x0000000400057c24 */ /* 0x004fe2000f8e0209 */
[----:B------:R0:W1:Y:S04]  /*0180*/  F2I.FTZ.U32.TRUNC.NTZ R3, R2 ;  /* 0x0000000200037305 */ /* 0x000068000021f000 */
[----:B------:R-:W-:Y:S02]  /*0190*/  IABS R0, R5 ;  /* 0x0000000500007213 */ /* 0x000fe40000000000 */
[----:B------:R-:W-:Y:S01]  /*01a0*/  ISETP.GE.AND P1, PT, R5, RZ, PT ;  /* 0x000000ff0500720c */ /* 0x000fe20003f26270 */
[----:B0-----:R-:W-:Y:S01]  /*01b0*/  HFMA2 R2, -RZ, RZ, 0, 0 ;  /* 0x00000000ff027431 */ /* 0x001fe200000001ff */
[----:B-1----:R-:W-:-:S05]  /*01c0*/  IADD3 R4, PT, PT, RZ, -R3, RZ ;  /* 0x80000003ff047210 */ /* 0x002fca0007ffe0ff */
[----:B------:R-:W-:-:S04]  /*01d0*/  IMAD R7, R4, R15, RZ ;  /* 0x0000000f04077224 */ /* 0x000fc800078e02ff */
[----:B------:R-:W-:-:S06]  /*01e0*/  IMAD.HI.U32 R2, R3, R7, R2 ;  /* 0x0000000703027227 */ /* 0x000fcc00078e0002 */
[----:B------:R-:W-:-:S05]  /*01f0*/  IMAD.HI.U32 R2, R2, R0, RZ ;  /* 0x0000000002027227 */ /* 0x000fca00078e00ff */
[----:B------:R-:W-:-:S05]  /*0200*/  IADD3 R2, PT, PT, -R2, RZ, RZ ;  /* 0x000000ff02027210 */ /* 0x000fca0007ffe1ff */
[C---:B------:R-:W-:Y:S02]  /*0210*/  IMAD R0, R15.reuse, R2, R0 ;  /* 0x000000020f007224 */ /* 0x040fe400078e0200 */
[----:B------:R-:W0:Y:S03]  /*0220*/  LDC.64 R2, c[0x0][0x390] ;  /* 0x0000e400ff027b82 */ /* 0x000e260000000a00 */
[----:B------:R-:W-:-:S13]  /*0230*/  ISETP.GT.U32.AND P0, PT, R15, R0, PT ;  /* 0x000000000f00720c */ /* 0x000fda0003f04070 */
[----:B------:R-:W-:Y:S02]  /*0240*/  @!P0 IADD3 R0, PT, PT, R0, -R15, RZ ;  /* 0x8000000f00008210 */ /* 0x000fe40007ffe0ff */
[----:B------:R-:W-:Y:S02]  /*0250*/  ISETP.NE.AND P0, PT, RZ, UR18, PT ;  /* 0x00000012ff007c0c */ /* 0x000fe4000bf05270 */
[----:B------:R-:W-:Y:S01]  /*0260*/  ISETP.GT.U32.AND P2, PT, R15, R0, PT ;  /* 0x000000000f00720c */ /* 0x000fe20003f44070 */
[----:B0-----:R-:W-:-:S05]  /*0270*/  IMAD.WIDE R2, R5, 0x4, R2 ;  /* 0x0000000405027825 */ /* 0x001fca00078e0202 */
[----:B------:R0:W-:Y:S07]  /*0280*/  STG.E desc[UR16][R2.64], RZ ;  /* 0x000000ff02007986 */ /* 0x0001ee000c101910 */
[----:B------:R-:W-:Y:S02]  /*0290*/  @!P2 IADD3 R0, PT, PT, R0, -R15, RZ ;  /* 0x8000000f0000a210 */ /* 0x000fe40007ffe0ff */
[----:B------:R-:W-:Y:S02]  /*02a0*/  PLOP3.LUT P2, PT, PT, PT, UP0, 0x80, 0x8 ;  /* 0x000000000008781c */ /* 0x000fe40003f4f008 */
[----:B------:R-:W-:-:S02]  /*02b0*/  @!P1 IADD3 R0, PT, PT, -R0, RZ, RZ ;  /* 0x000000ff00009210 */ /* 0x000fc40007ffe1ff */
[----:B------:R-:W-:-:S09]  /*02c0*/  @!P0 LOP3.LUT R0, RZ, UR18, RZ, 0x33, !PT ;  /* 0x00000012ff008c12 */ /* 0x000fd2000f8e33ff */
[----:B0-----:R-:W-:Y:S05]  /*02d0*/  @!P2 EXIT ;  /* 0x000000000000a94d */ /* 0x001fea0003800000 */
[----:B------:R-:W-:Y:S01]  /*02e0*/  UISETP.GE.U32.AND UP0, UPT, UR18, 0x8, UPT ;  /* 0x000000081200788c */ /* 0x000fe2000bf06070 */
[----:B------:R-:W-:Y:S01]  /*02f0*/  IADD3 R4, PT, PT, R5, -R0, RZ ;  /* 0x8000000005047210 */ /* 0x000fe20007ffe0ff */
[----:B------:R-:W-:Y:S01]  /*0300*/  UMOV UR4, URZ ;  /* 0x000000ff00047c82 */ /* 0x000fe20008000000 */
[----:B------:R-:W-:-:S06]  /*0310*/  MOV R5, RZ ;  /* 0x000000ff00057202 */ /* 0x000fcc0000000f00 */
[----:B------:R-:W-:Y:S05]  /*0320*/  BRA.U !UP0, `(.L_x_0) ;  /* 0x00000005080c7547 */ /* 0x000fea000b800000 */
[----:B------:R-:W0:Y:S01]  /*0330*/  LDCU.64 UR20, c[0x0][0x388] ;  /* 0x00007100ff1477ac */ /* 0x000e220008000a00 */
[----:B------:R-:W-:Y:S02]  /*0340*/  MOV R5, RZ ;  /* 0x000000ff00057202 */ /* 0x000fe40000000f00 */
[----:B------:R-:W-:Y:S01]  /*0350*/  MOV R9, R4 ;  /* 0x0000000400097202 */ /* 0x000fe20000000f00 */
[----:B------:R-:W-:Y:S01]  /*0360*/  ULOP3.LUT UR4, UR18, 0x7ffffff8, URZ, 0xc0, !UPT ;  /* 0x7ffffff812047892 */ /* 0x000fe2000f8ec0ff */
[----:B------:R-:W-:-:S03]  /*0370*/  MOV R8, R0 ;  /* 0x0000000000087202 */ /* 0x000fc60000000f00 */
[----:B------:R-:W-:Y:S02]  /*0380*/  UIADD3 UR5, UPT, UPT, -UR4, URZ, URZ ;  /* 0x000000ff04057290 */ /* 0x000fe4000fffe1ff */
[----:B0-----:R-:W-:Y:S02]  /*0390*/  UIMAD.WIDE.U32 UR6, UR18, 0xc, UR20 ;  /* 0x0000000c120678a5 */ /* 0x001fe4000f8e0014 */
[----:B------:R-:W-:Y:S02]  /*03a0*/  UIMAD.WIDE.U32 UR8, UR18, 0x10, UR20 ;  /* 0x00000010120878a5 */ /* 0x000fe4000f8e0014 */
[----:B------:R-:W-:Y:S02]  /*03b0*/  UIMAD.WIDE.U32 UR10, UR18, 0x14, UR20 ;  /* 0x00000014120a78a5 */ /* 0x000fe4000f8e0014 */
[----:B------:R-:W-:Y:S02]  /*03c0*/  UIMAD.WIDE.U32 UR12, UR18, 0x18, UR20 ;  /* 0x00000018120c78a5 */ /* 0x000fe4000f8e0014 */
[----:B------:R-:W-:-:S12]  /*03d0*/  UIMAD.WIDE.U32 UR14, UR18, 0x1c, UR20 ;  /* 0x0000001c120e78a5 */ /* 0x000fd8000f8e0014 */
.L_x_1:
[----:B------:R-:W0:Y:S01]  /*03e0*/  LDC.64 R6, c[0x0][0x380] ;  /* 0x0000e000ff067b82 */ /* 0x000e220000000a00 */
[----:B------:R-:W-:-:S05]  /*03f0*/  HFMA2 R11, -RZ, RZ, 0, 2.384185791015625e-07 ;  /* 0x00000004ff0b7431 */ /* 0x000fca00000001ff */
[----:B------:R-:W-:-:S05]  /*0400*/  IMAD.WIDE R10, R8, R11, UR20 ;  /* 0x00000014080a7e25 */ /* 0x000fca000f8e020b */
[----:B------:R-:W2:Y:S01]  /*0410*/  LDG.E R13, desc[UR16][R10.64] ;  /* 0x000000100a0d7981 */ /* 0x000ea2000c1e1900 */
[----:B0-----:R-:W-:-:S05]  /*0420*/  IMAD.WIDE R6, R9, 0x4, R6 ;  /* 0x0000000409067825 */ /* 0x001fca00078e0206 */
[----:B------:R-:W2:Y:S01]  /*0430*/  LDG.E R12, desc[UR16][R6.64] ;  /* 0x00000010060c7981 */ /* 0x000ea2000c1e1900 */
[----:B------:R-:W-:Y:S01]  /*0440*/  MOV R15, UR18 ;  /* 0x00000012000f7c02 */ /* 0x000fe20008000f00 */
[----:B-12---:R-:W-:-:S04]  /*0450*/  IMAD R5, R12, R13, R5 ;  /* 0x0000000d0c057224 */ /* 0x006fc800078e0205 */
[----:B------:R-:W-:Y:S01]  /*0460*/  IMAD.WIDE.U32 R12, R15, 0x4, R10 ;  /* 0x000000040f0c7825 */ /* 0x000fe200078e000a */
[----:B------:R0:W-:Y:S05]  /*0470*/  STG.E desc[UR16][R2.64], R5 ;  /* 0x0000000502007986 */ /* 0x0001ea000c101910 */
[----:B------:R-:W2:Y:S04]  /*0480*/  LDG.E R12, desc[UR16][R12.64] ;  /* 0x000000100c0c7981 */ /* 0x000ea8000c1e1900 */
[----:B------:R-:W2:Y:S01]  /*0490*/  LDG.E R14, desc[UR16][R6.64+0x4] ;  /* 0x00000410060e7981 */ /* 0x000ea2000c1e1900 */
[----:B------:R-:W-:Y:S01]  /*04a0*/  UIMAD.WIDE.U32 UR22, UR18, 0x8, UR20 ;  /* 0x00000008121678a5 */ /* 0x000fe2000f8e0014 */
[----:B------:R-:W-:-:S05]  /*04b0*/  MOV R17, 0x4 ;  /* 0x0000000400117802 */ /* 0x000fca0000000f00 */
[----:B------:R-:W-:-:S04]  /*04c0*/  IMAD.WIDE R10, R8, R17, UR22 ;  /* 0x00000016080a7e25 */ /* 0x000fc8000f8e0211 */
[----:B--2---:R-:W-:-:S05]  /*04d0*/  IMAD R15, R14, R12, R5 ;  /* 0x0000000c0e0f7224 */ /* 0x004fca00078e0205 */
[----:B------:R1:W-:Y:S04]  /*04e0*/  STG.E desc[UR16][R2.64], R15 ;  /* 0x0000000f02007986 */ /* 0x0003e8000c101910 */
[----:B------:R-:W0:Y:S04]  /*04f0*/  LDG.E R10, desc[UR16][R10.64] ;  /* 0x000000100a0a7981 */ /* 0x000e28000c1e1900 */
[----:B------:R-:W0:Y:S01]  /*0500*/  LDG.E R14, desc[UR16][R6.64+0x8] ;  /* 0x00000810060e7981 */ /* 0x000e22000c1e1900 */
[----:B------:R-:W-:-:S04]  /*0510*/  IMAD.WIDE R12, R8, R17, UR6 ;  /* 0x00000006080c7e25 */ /* 0x000fc8000f8e0211 */
[----:B------:R-:W-:Y:S02]  /*0520*/  HFMA2 R19, -RZ, RZ, 0, 2.384185791015625e-07 ;  /* 0x00000004ff137431 */ /* 0x000fe400000001ff */
[----:B0-----:R-:W-:-:S05]  /*0530*/  IMAD R5, R14, R10, R15 ;  /* 0x0000000a0e057224 */ /* 0x001fca00078e020f */
[----:B------:R-:W-:Y:S04]  /*0540*/  STG.E desc[UR16][R2.64], R5 ;  /* 0x0000000502007986 */ /* 0x000fe8000c101910 */
[----:B------:R-:W2:Y:S04]  /*0550*/  LDG.E R12, desc[UR16][R12.64] ;  /* 0x000000100c0c7981 */ /* 0x000ea8000c1e1900 */
[----:B------:R-:W2:Y:S02]  /*0560*/  LDG.E R14, desc[UR16][R6.64+0xc] ;  /* 0x00000c10060e7981 */ /* 0x000ea4000c1e1900 */
[----:B--2---:R-:W-:-:S02]  /*0570*/  IMAD R17, R14, R12, R5 ;  /* 0x0000000c0e117224 */ /* 0x004fc400078e0205 */
[----:B-1----:R-:W-:-:S03]  /*0580*/  IMAD.WIDE R14, R8, R19, UR8 ;  /* 0x00000008080e7e25 */ /* 0x002fc6000f8e0213 */
[----:B------:R0:W-:Y:S04]  /*0590*/  STG.E desc[UR16][R2.64], R17 ;  /* 0x0000001102007986 */ /* 0x0001e8000c101910 */
[----:B------:R-:W2:Y:S04]  /*05a0*/  LDG.E R14, desc[UR16][R14.64] ;  /* 0x000000100e0e7981 */ /* 0x000ea8000c1e1900 */
[----:B------:R-:W2:Y:S01]  /*05b0*/  LDG.E R10, desc[UR16][R6.64+0x10] ;  /* 0x00001010060a7981 */ /* 0x000ea2000c1e1900 */
[----:B------:R-:W-:Y:S01]  /*05c0*/  MOV R11, 0x4 ;  /* 0x00000004000b7802 */ /* 0x000fe20000000f00 */
[----:B------:R-:W-:-:S02]  /*05d0*/  HFMA2 R13, -RZ, RZ, 0, 2.384185791015625e-07 ;  /* 0x00000004ff0d7431 */ /* 0x000fc400000001ff */
[----:B--2---:R-:W-:Y:S02]  /*05e0*/  IMAD R19, R10, R14, R17 ;  /* 0x0000000e0a137224 */ /* 0x004fe400078e0211 */
[----:B------:R-:W-:-:S03]  /*05f0*/  IMAD.WIDE R10, R8, R11, UR10 ;  /* 0x0000000a080a7e25 */ /* 0x000fc6000f8e020b */
[----:B------:R1:W-:Y:S04]  /*0600*/  STG.E desc[UR16][R2.64], R19 ;  /* 0x0000001302007986 */ /* 0x0003e8000c101910 */
[----:B------:R-:W2:Y:S04]  /*0610*/  LDG.E R10, desc[UR16][R10.64] ;  /* 0x000000100a0a7981 */ /* 0x000ea8000c1e1900 */
[----:B------:R-:W2:Y:S02]  /*0620*/  LDG.E R12, desc[UR16][R6.64+0x14] ;  /* 0x00001410060c7981 */ /* 0x000ea4000c1e1900 */
[----:B--2---:R-:W-:-:S02]  /*0630*/  IMAD R21, R12, R10, R19 ;  /* 0x0000000a0c157224 */ /* 0x004fc400078e0213 */
[----:B------:R-:W-:-:S03]  /*0640*/  IMAD.WIDE R12, R8, R13, UR12 ;  /* 0x0000000c080c7e25 */ /* 0x000fc6000f8e020d */
[----:B------:R1:W-:Y:S04]  /*0650*/  STG.E desc[UR16][R2.64], R21 ;  /* 0x0000001502007986 */ /* 0x0003e8000c101910 */
[----:B------:R-:W0:Y:S04]  /*0660*/  LDG.E R12, desc[UR16][R12.64] ;  /* 0x000000100c0c7981 */ /* 0x000e28000c1e1900 */
[----:B------:R-:W0:Y:S01]  /*0670*/  LDG.E R14, desc[UR16][R6.64+0x18] ;  /* 0x00001810060e7981 */ /* 0x000e22000c1e1900 */
[----:B------:R-:W-:Y:S01]  /*0680*/  MOV R15, 0x4 ;  /* 0x00000004000f7802 */ /* 0x000fe20000000f00 */
[----:B0-----:R-:W-:-:S04]  /*0690*/  IMAD R17, R14, R12, R21 ;  /* 0x0000000c0e117224 */ /* 0x001fc800078e0215 */
[----:B------:R-:W-:Y:S01]  /*06a0*/  IMAD.WIDE R14, R8, R15, UR14 ;  /* 0x0000000e080e7e25 */ /* 0x000fe2000f8e020f */
[----:B------:R1:W-:Y:S04]  /*06b0*/  STG.E desc[UR16][R2.64], R17 ;  /* 0x0000001102007986 */ /* 0x0003e8000c101910 */
[----:B------:R-:W2:Y:S04]  /*06c0*/  LDG.E R10, desc[UR16][R6.64+0x1c] ;  /* 0x00001c10060a7981 */ /* 0x000ea8000c1e1900 */
[----:B------:R-:W2:Y:S01]  /*06d0*/  LDG.E R14, desc[UR16][R14.64] ;  /* 0x000000100e0e7981 */ /* 0x000ea2000c1e1900 */
[----:B------:R-:W-:-:S04]  /*06e0*/  UIADD3 UR5, UPT, UPT, UR5, 0x8, URZ ;  /* 0x0000000805057890 */ /* 0x000fc8000fffe0ff */
[----:B------:R-:W-:Y:S01]  /*06f0*/  UISETP.NE.AND UP0, UPT, UR5, URZ, UPT ;  /* 0x000000ff0500728c */ /* 0x000fe2000bf05270 */
[----:B------:R-:W-:Y:S02]  /*0700*/  MOV R11, UR18 ;  /* 0x00000012000b7c02 */ /* 0x000fe40008000f00 */
[----:B------:R-:W-:Y:S02]  /*0710*/  IADD3 R9, PT, PT, R9, 0x8, RZ ;  /* 0x0000000809097810 */ /* 0x000fe40007ffe0ff */
[----:B------:R-:W-:Y:S01]  /*0720*/  LEA R8, R11, R8, 0x3 ;  /* 0x000000080b087211 */ /* 0x000fe200078e18ff */
[----:B--2---:R-:W-:-:S05]  /*0730*/  IMAD R5, R10, R14, R17 ;  /* 0x0000000e0a057224 */ /* 0x004fca00078e0211 */
[----:B------:R1:W-:Y:S01]  /*0740*/  STG.E desc[UR16][R2.64], R5 ;  /* 0x0000000502007986 */ /* 0x0003e2000c101910 */
[----:B------:R-:W-:Y:S05]  /*0750*/  BRA.U UP0, `(.L_x_1) ;  /* 0xfffffffd00207547 */ /* 0x000fea000b83ffff */
.L_x_0:
[----:B------:R-:W-:-:S06]  /*0760*/  ULOP3.LUT UR5, UR18, 0x7, URZ, 0xc0, !UPT ;  /* 0x0000000712057892 */ /* 0x000fcc000f8ec0ff */
[----:B------:R-:W-:-:S13]  /*0770*/  ISETP.NE.AND P0, PT, RZ, UR5, PT ;  /* 0x00000005ff007c0c */ /* 0x000fda000bf05270 */
[----:B------:R-:W-:Y:S05]  /*0780*/  @!P0 EXIT ;  /* 0x000000000000894d */ /* 0x000fea0003800000 */
[----:B------:R-:W-:Y:S02]  /*0790*/  UISETP.GE.U32.AND UP0, UPT, UR5, 0x4, UPT ;  /* 0x000000040500788c */ /* 0x000fe4000bf06070 */
[----:B------:R-:W-:-:S07]  /*07a0*/  ULOP3.LUT UR5, UR18, 0x3, URZ, 0xc0, !UPT ;  /* 0x0000000312057892 */ /* 0x000fce000f8ec0ff */
[----:B------:R-:W-:Y:S05]  /*07b0*/  BRA.U !UP0, `(.L_x_2) ;  /* 0x0000000108787547 */ /* 0x000fea000b800000 */
[----:B------:R-:W0:Y:S01]  /*07c0*/  LDC.64 R6, c[0x0][0x380] ;  /* 0x0000e000ff067b82 */ /* 0x000e220000000a00 */
[----:B------:R-:W-:Y:S02]  /*07d0*/  MOV R13, UR4 ;  /* 0x00000004000d7c02 */ /* 0x000fe40008000f00 */
[----:B------:R-:W-:-:S03]  /*07e0*/  IADD3 R11, PT, PT, R4, UR4, RZ ;  /* 0x00000004040b7c10 */ /* 0x000fc6000fffe0ff */
[----:B------:R-:W-:Y:S02]  /*07f0*/  IMAD R13, R13, UR18, R0 ;  /* 0x000000120d0d7c24 */ /* 0x000fe4000f8e0200 */
[----:B------:R-:W2:Y:S01]  /*0800*/  LDC.64 R8, c[0x0][0x388] ;  /* 0x0000e200ff087b82 */ /* 0x000ea20000000a00 */
[----:B0-----:R-:W-:-:S05]  /*0810*/  IMAD.WIDE R6, R11, 0x4, R6 ;  /* 0x000000040b067825 */ /* 0x001fca00078e0206 */
[----:B------:R-:W1:Y:S01]  /*0820*/  LDG.E R10, desc[UR16][R6.64] ;  /* 0x00000010060a7981 */ /* 0x000e62000c1e1900 */
[----:B--2---:R-:W-:-:S05]  /*0830*/  IMAD.WIDE R8, R13, 0x4, R8 ;  /* 0x000000040d087825 */ /* 0x004fca00078e0208 */
[----:B------:R-:W1:Y:S01]  /*0840*/  LDG.E R11, desc[UR16][R8.64] ;  /* 0x00000010080b7981 */ /* 0x000e62000c1e1900 */
[----:B------:R-:W-:Y:S01]  /*0850*/  MOV R13, UR18 ;  /* 0x00000012000d7c02 */ /* 0x000fe20008000f00 */
[----:B-1----:R-:W-:-:S04]  /*0860*/  IMAD R5, R10, R11, R5 ;  /* 0x0000000b0a057224 */ /* 0x002fc800078e0205 */
[----:B------:R-:W-:Y:S01]  /*0870*/  IMAD.WIDE.U32 R10, R13, 0x4, R8 ;  /* 0x000000040d0a7825 */ /* 0x000fe200078e0008 */
[----:B------:R0:W-:Y:S04]  /*0880*/  STG.E desc[UR16][R2.64], R5 ;  /* 0x0000000502007986 */ /* 0x0001e8000c101910 */
[----:B------:R-:W2:Y:S04]  /*0890*/  LDG.E R12, desc[UR16][R6.64+0x4] ;  /* 0x00000410060c7981 */ /* 0x000ea8000c1e1900 */
[----:B------:R-:W2:Y:S01]  /*08a0*/  LDG.E R13, desc[UR16][R10.64] ;  /* 0x000000100a0d7981 */ /* 0x000ea2000c1e1900 */
[----:B------:R-:W-:Y:S01]  /*08b0*/  MOV R17, UR18 ;  /* 0x0000001200117c02 */ /* 0x000fe20008000f00 */
[----:B--2---:R-:W-:-:S04]  /*08c0*/  IMAD R15, R12, R13, R5 ;  /* 0x0000000d0c0f7224 */ /* 0x004fc800078e0205 */
[----:B------:R-:W-:Y:S01]  /*08d0*/  IMAD.WIDE.U32 R12, R17, 0x4, R10 ;  /* 0x00000004110c7825 */ /* 0x000fe200078e000a */
[----:B------:R2:W-:Y:S04]  /*08e0*/  STG.E desc[UR16][R2.64], R15 ;  /* 0x0000000f02007986 */ /* 0x0005e8000c101910 */
[----:B------:R-:W3:Y:S04]  /*08f0*/  LDG.E R9, desc[UR16][R12.64] ;  /* 0x000000100c097981 */ /* 0x000ee8000c1e1900 */
[----:B------:R-:W3:Y:S01]  /*0900*/  LDG.E R8, desc[UR16][R6.64+0x8] ;  /* 0x0000081006087981 */ /* 0x000ee2000c1e1900 */
[----:B------:R-:W-:Y:S01]  /*0910*/  MOV R19, UR18 ;  /* 0x0000001200137c02 */ /* 0x000fe20008000f00 */
[----:B---3--:R-:W-:-:S04]  /*0920*/  IMAD R17, R8, R9, R15 ;  /* 0x0000000908117224 */ /* 0x008fc800078e020f */
[----:B------:R-:W-:Y:S01]  /*0930*/  IMAD.WIDE.U32 R8, R19, 0x4, R12 ;  /* 0x0000000413087825 */ /* 0x000fe200078e000c */
[----:B------:R2:W-:Y:S04]  /*0940*/  STG.E desc[UR16][R2.64], R17 ;  /* 0x0000001102007986 */ /* 0x0005e8000c101910 */
[----:B------:R-:W0:Y:S04]  /*0950*/  LDG.E R10, desc[UR16][R6.64+0xc] ;  /* 0x00000c10060a7981 */ /* 0x000e28000c1e1900 */
[----:B------:R-:W0:Y:S01]  /*0960*/  LDG.E R8, desc[UR16][R8.64] ;  /* 0x0000001008087981 */ /* 0x000e22000c1e1900 */
[----:B------:R-:W-:Y:S01]  /*0970*/  UIADD3 UR4, UPT, UPT, UR4, 0x4, URZ ;  /* 0x0000000404047890 */ /* 0x000fe2000fffe0ff */
[----:B0-----:R-:W-:-:S05]  /*0980*/  IMAD R5, R10, R8, R17 ;  /* 0x000000080a057224 */ /* 0x001fca00078e0211 */
[----:B------:R2:W-:Y:S06]  /*0990*/  STG.E desc[UR16][R2.64], R5 ;  /* 0x0000000502007986 */ /* 0x0005ec000c101910 */
.L_x_2:
[----:B------:R-:W-:-:S13]  /*09a0*/  ISETP.NE.AND P0, PT, RZ, UR5, PT ;  /* 0x00000005ff007c0c */ /* 0x000fda000bf05270 */
[----:B------:R-:W-:Y:S05]  /*09b0*/  @!P0 EXIT ;  /* 0x000000000000894d */ /* 0x000fea0003800000 */
[----:B------:R-:W-:-:S09]  /*09c0*/  UISETP.NE.AND UP0, UPT, UR5, 0x1, UPT ;  /* 0x000000010500788c */ /* 0x000fd2000bf05270 */
[----:B------:R-:W-:Y:S05]  /*09d0*/  BRA.U !UP0, `(.L_x_3) ;  /* 0x0000000108487547 */ /* 0x000fea000b800000 */
[----:B------:R-:W0:Y:S01]  /*09e0*/  LDC.64 R6, c[0x0][0x380] ;  /* 0x0000e000ff067b82 */ /* 0x000e220000000a00 */
[----:B------:R-:W-:Y:S02]  /*09f0*/  MOV R13, UR4 ;  /* 0x00000004000d7c02 */ /* 0x000fe40008000f00 */
[----:B------:R-:W-:-:S03]  /*0a00*/  IADD3 R11, PT, PT, R4, UR4, RZ ;  /* 0x00000004040b7c10 */ /* 0x000fc6000fffe0ff */
[----:B------:R-:W-:Y:S02]  /*0a10*/  IMAD R13, R13, UR18, R0 ;  /* 0x000000120d0d7c24 */ /* 0x000fe4000f8e0200 */
[----:B------:R-:W3:Y:S01]  /*0a20*/  LDC.64 R8, c[0x0][0x388] ;  /* 0x0000e200ff087b82 */ /* 0x000ee20000000a00 */
[----:B0-----:R-:W-:-:S05]  /*0a30*/  IMAD.WIDE R6, R11, 0x4, R6 ;  /* 0x000000040b067825 */ /* 0x001fca00078e0206 */
[----:B------:R-:W4:Y:S01]  /*0a40*/  LDG.E R10, desc[UR16][R6.64] ;  /* 0x00000010060a7981 */ /* 0x000f22000c1e1900 */
[----:B---3--:R-:W-:-:S05]  /*0a50*/  IMAD.WIDE R8, R13, 0x4, R8 ;  /* 0x000000040d087825 */ /* 0x008fca00078e0208 */
[----:B------:R-:W4:Y:S01]  /*0a60*/  LDG.E R11, desc[UR16][R8.64] ;  /* 0x00000010080b7981 */ /* 0x000f22000c1e1900 */
[----:B--2---:R-:W-:Y:S01]  /*0a70*/  MOV R15, UR18 ;  /* 0x00000012000f7c02 */ /* 0x004fe20008000f00 */
[----:B----4-:R-:W-:-:S04]  /*0a80*/  IMAD R13, R10, R11, R5 ;  /* 0x0000000b0a0d7224 */ /* 0x010fc800078e0205 */
[----:B------:R-:W-:Y:S01]  /*0a90*/  IMAD.WIDE.U32 R10, R15, 0x4, R8 ;  /* 0x000000040f0a7825 */ /* 0x000fe200078e0008 */
[----:B------:R0:W-:Y:S04]  /*0aa0*/  STG.E desc[UR16][R2.64], R13 ;  /* 0x0000000d02007986 */ /* 0x0001e8000c101910 */
[----:B------:R-:W1:Y:S04]  /*0ab0*/  LDG.E R12, desc[UR16][R6.64+0x4] ;  /* 0x00000410060c7981 */ /* 0x000e68000c1e1900 */
[----:B------:R-:W1:Y:S01]  /*0ac0*/  LDG.E R10, desc[UR16][R10.64] ;  /* 0x000000100a0a7981 */ /* 0x000e62000c1e1900 */
[----:B------:R-:W-:Y:S01]  /*0ad0*/  UIADD3 UR4, UPT, UPT, UR4, 0x2, URZ ;  /* 0x0000000204047890 */ /* 0x000fe2000fffe0ff */
[----:B-1----:R-:W-:-:S05]  /*0ae0*/  IMAD R5, R12, R10, R13 ;  /* 0x0000000a0c057224 */ /* 0x002fca00078e020d */
[----:B------:R0:W-:Y:S06]  /*0af0*/  STG.E desc[UR16][R2.64], R5 ;  /* 0x0000000502007986 */ /* 0x0001ec000c101910 */
.L_x_3:
[----:B------:R-:W-:-:S04]  /*0b00*/  ULOP3.LUT UR5, UR18, 0x1, URZ, 0xc0, !UPT ;  /* 0x0000000112057892 */ /* 0x000fc8000f8ec0ff */
[----:B------:R-:W-:-:S06]  /*0b10*/  UISETP.NE.U32.AND UP0, UPT, UR5, 0x1, UPT ;  /* 0x000000010500788c */ /* 0x000fcc000bf05070 */
[----:B------:R-:W-:-:S13]  /*0b20*/  PLOP3.LUT P0, PT, PT, PT, UP0, 0x80, 0x8 ;  /* 0x000000000008781c */ /* 0x000fda0003f0f008 */
[----:B------:R-:W-:Y:S05]  /*0b30*/  @P0 EXIT ;  /* 0x000000000000094d */ /* 0x000fea0003800000 */
[----:B------:R-:W3:Y:S01]  /*0b40*/  LDC.64 R6, c[0x0][0x380] ;  /* 0x0000e000ff067b82 */ /* 0x000ee20000000a00 */
[----:B0-----:R-:W-:Y:S02]  /*0b50*/  MOV R13, UR4 ;  /* 0x00000004000d7c02 */ /* 0x001fe40008000f00 */
[----:B------:R-:W-:-:S03]  /*0b60*/  IADD3 R11, PT, PT, R4, UR4, RZ ;  /* 0x00000004040b7c10 */ /* 0x000fc6000fffe0ff */
[----:B------:R-:W-:Y:S02]  /*0b70*/  IMAD R13, R13, UR18, R0 ;  /* 0x000000120d0d7c24 */ /* 0x000fe4000f8e0200 */
[----:B------:R-:W0:Y:S01]  /*0b80*/  LDC.64 R8, c[0x0][0x388] ;  /* 0x0000e200ff087b82 */ /* 0x000e220000000a00 */
[----:B---3--:R-:W-:-:S06]  /*0b90*/  IMAD.WIDE R6, R11, 0x4, R6 ;  /* 0x000000040b067825 */ /* 0x008fcc00078e0206 */
[----:B------:R-:W1:Y:S01]  /*0ba0*/  LDG.E R6, desc[UR16][R6.64] ;  /* 0x0000001006067981 */ /* 0x000e62000c1e1900 */
[----:B0-----:R-:W-:-:S06]  /*0bb0*/  IMAD.WIDE R8, R13, 0x4, R8 ;  /* 0x000000040d087825 */ /* 0x001fcc00078e0208 */
[----:B------:R-:W1:Y:S02]  /*0bc0*/  LDG.E R8, desc[UR16][R8.64] ;  /* 0x0000001008087981 */ /* 0x000e64000c1e1900 */
[----:B-12---:R-:W-:-:S05]  /*0bd0*/  IMAD R5, R6, R8, R5 ;  /* 0x0000000806057224 */ /* 0x006fca00078e0205 */
[----:B------:R-:W-:Y:S01]  /*0be0*/  STG.E desc[UR16][R2.64], R5 ;  /* 0x0000000502007986 */ /* 0x000fe2000c101910 */
[----:B------:R-:W-:Y:S05]  /*0bf0*/  EXIT ;  /* 0x000000000000794d */ /* 0x000fea0003800000 */
.L_x_4:
[----:B------:R-:W-:-:S00]  /*0c00*/  BRA `(.L_x_4) ;  /* 0xfffffffc00fc7947 */ /* 0x000fc0000383ffff */
[----:B------:R-:W-:-:S00]  /*0c10*/  NOP ;  /* 0x0000000000007918 */ /* 0x000fc00000000000 */
        /* <DEDUP_REMOVED lines=14> */
.L_x_5:


//--------------------- .nv.shared.reserved.0     --------------------------
	.section	.nv.shared.reserved.0,"aw",@nobits
	.weak		__nv_reservedSMEM_offset_0_alias
	.size		__nv_reservedSMEM_offset_0_alias, 0, 64
	.other		__nv_reservedSMEM_offset_0_alias,@"STO_CUDA_RESERVED_SHARED STV_DEFAULT"
__nv_reservedSMEM_offset_0_alias:
	.zero		0
	.zero		64


//--------------------- .nv.constant0._Z10dotProductPiS_S_i --------------------------
	.section	.nv.constant0._Z10dotProductPiS_S_i,"a",@progbits
	.sectionflags	@""
	.align	4
.nv.constant0._Z10dotProductPiS_S_i:
	.zero		924


//--------------------- SYMBOLS --------------------------

	.type		.nv.reservedSmem.offset0,@object
	.size		.nv.reservedSmem.offset0,0x4
